//
// Generated by NVIDIA NVVM Compiler
//
// Compiler Build ID: CL-36424714
// Cuda compilation tools, release 13.0, V13.0.88
// Based on NVVM 20.0.0
//

.version 9.0
.target sm_100
.address_size 64


.entry _Z12CudaProcessYiiP6uchar4Ph(
	.param .u32 _Z12CudaProcessYiiP6uchar4Ph_param_0,
	.param .u32 _Z12CudaProcessYiiP6uchar4Ph_param_1,
	.param .u64 .ptr .align 1 _Z12CudaProcessYiiP6uchar4Ph_param_2,
	.param .u64 .ptr .align 1 _Z12CudaProcessYiiP6uchar4Ph_param_3
)
{
	.reg .pred 	%p<4>;
	.reg .b16 	%rs<7>;
	.reg .b32 	%r<19>;
	.reg .b32 	%f<4>;
	.reg .b64 	%rd<9>;
	.reg .b64 	%fd<8>;

	ld.param.u32 	%r3, [_Z12CudaProcessYiiP6uchar4Ph_param_0];
	ld.param.u32 	%r4, [_Z12CudaProcessYiiP6uchar4Ph_param_1];
	ld.param.u64 	%rd1, [_Z12CudaProcessYiiP6uchar4Ph_param_2];
	ld.param.u64 	%rd2, [_Z12CudaProcessYiiP6uchar4Ph_param_3];
	mov.u32 	%r6, %ctaid.x;
	mov.u32 	%r7, %ntid.x;
	mov.u32 	%r8, %tid.x;
	mad.lo.s32 	%r1, %r6, %r7, %r8;
	mov.u32 	%r9, %ctaid.y;
	mov.u32 	%r10, %ntid.y;
	mov.u32 	%r11, %tid.y;
	mad.lo.s32 	%r12, %r9, %r10, %r11;
	setp.ge.u32 	%p1, %r1, %r3;
	setp.ge.u32 	%p2, %r12, %r4;
	or.pred  	%p3, %p1, %p2;
	@%p3 bra 	$L__BB0_2;
	cvta.to.global.u64 	%rd3, %rd1;
	cvta.to.global.u64 	%rd4, %rd2;
	mad.lo.s32 	%r13, %r3, %r12, %r1;
	cvt.u64.u32 	%rd5, %r13;
	mul.wide.u32 	%rd6, %r13, 4;
	add.s64 	%rd7, %rd3, %rd6;
	.pragma "used_bytes_mask 7";
	ld.global.u32 	%r14, [%rd7];
	bfe.u32 	%r15, %r14, 0, 8;
	cvt.u16.u32 	%rs1, %r15;
	and.b16  	%rs2, %rs1, 255;
	bfe.u32 	%r16, %r14, 8, 8;
	cvt.u16.u32 	%rs3, %r16;
	and.b16  	%rs4, %rs3, 255;
	bfe.u32 	%r17, %r14, 16, 8;
	cvt.u16.u32 	%rs5, %r17;
	and.b16  	%rs6, %rs5, 255;
	cvt.rn.f64.u16 	%fd1, %rs2;
	cvt.rn.f64.u16 	%fd2, %rs4;
	mul.f64 	%fd3, %fd2, 0d3FE020C49BA5E354;
	fma.rn.f64 	%fd4, %fd1, 0d3FD072B020C49BA6, %fd3;
	cvt.rn.f64.u16 	%fd5, %rs6;
	fma.rn.f64 	%fd6, %fd5, 0d3FB916872B020C4A, %fd4;
	add.f64 	%fd7, %fd6, 0d4030000000000000;
	cvt.rn.f32.f64 	%f1, %fd7;
	min.f32 	%f2, %f1, 0f437F0000;
	max.f32 	%f3, %f2, 0f00000000;
	cvt.rzi.u32.f32 	%r18, %f3;
	add.s64 	%rd8, %rd4, %rd5;
	st.global.u8 	[%rd8], %r18;
$L__BB0_2:
	ret;

}
.entry _Z13CudaProcessUViiP6uchar4Ph(
	.param .u32 _Z13CudaProcessUViiP6uchar4Ph_param_0,
	.param .u32 _Z13CudaProcessUViiP6uchar4Ph_param_1,
	.param .u64 .ptr .align 1 _Z13CudaProcessUViiP6uchar4Ph_param_2,
	.param .u64 .ptr .align 1 _Z13CudaProcessUViiP6uchar4Ph_param_3
)
{
	.reg .pred 	%p<4>;
	.reg .b16 	%rs<25>;
	.reg .b32 	%r<44>;
	.reg .b32 	%f<31>;
	.reg .b64 	%rd<14>;
	.reg .b64 	%fd<61>;

	ld.param.u32 	%r6, [_Z13CudaProcessUViiP6uchar4Ph_param_0];
	ld.param.u32 	%r7, [_Z13CudaProcessUViiP6uchar4Ph_param_1];
	ld.param.u64 	%rd2, [_Z13CudaProcessUViiP6uchar4Ph_param_3];
	mov.u32 	%r9, %ctaid.x;
	mov.u32 	%r10, %ntid.x;
	mov.u32 	%r11, %tid.x;
	mad.lo.s32 	%r12, %r9, %r10, %r11;
	mov.u32 	%r13, %ctaid.y;
	mov.u32 	%r14, %ntid.y;
	mov.u32 	%r15, %tid.y;
	mad.lo.s32 	%r16, %r13, %r14, %r15;
	shl.b32 	%r1, %r12, 1;
	shl.b32 	%r2, %r16, 1;
	shl.b32 	%r3, %r6, 1;
	shl.b32 	%r18, %r7, 1;
	mul.lo.s32 	%r19, %r16, %r6;
	add.s32 	%r4, %r19, %r12;
	shl.b32 	%r5, %r19, 1;
	add.s32 	%r20, %r3, -1;
	setp.ge.u32 	%p1, %r1, %r20;
	add.s32 	%r21, %r18, -1;
	setp.ge.u32 	%p2, %r2, %r21;
	or.pred  	%p3, %p1, %p2;
	@%p3 bra 	$L__BB1_2;
	ld.param.u64 	%rd13, [_Z13CudaProcessUViiP6uchar4Ph_param_2];
	cvta.to.global.u64 	%rd3, %rd13;
	cvta.to.global.u64 	%rd4, %rd2;
	shl.b32 	%r22, %r4, 1;
	mad.lo.s32 	%r23, %r2, %r3, %r1;
	mul.wide.u32 	%rd5, %r23, 4;
	add.s64 	%rd6, %rd3, %rd5;
	.pragma "used_bytes_mask 7";
	ld.global.u32 	%r24, [%rd6];
	bfe.u32 	%r25, %r24, 0, 8;
	cvt.u16.u32 	%rs1, %r25;
	and.b16  	%rs2, %rs1, 255;
	bfe.u32 	%r26, %r24, 8, 8;
	cvt.u16.u32 	%rs3, %r26;
	and.b16  	%rs4, %rs3, 255;
	bfe.u32 	%r27, %r24, 16, 8;
	cvt.u16.u32 	%rs5, %r27;
	and.b16  	%rs6, %rs5, 255;
	.pragma "used_bytes_mask 7";
	ld.global.u32 	%r28, [%rd6+4];
	bfe.u32 	%r29, %r28, 0, 8;
	cvt.u16.u32 	%rs7, %r29;
	and.b16  	%rs8, %rs7, 255;
	bfe.u32 	%r30, %r28, 8, 8;
	cvt.u16.u32 	%rs9, %r30;
	and.b16  	%rs10, %rs9, 255;
	bfe.u32 	%r31, %r28, 16, 8;
	cvt.u16.u32 	%rs11, %r31;
	and.b16  	%rs12, %rs11, 255;
	add.s32 	%r32, %r23, %r3;
	mul.wide.u32 	%rd7, %r32, 4;
	add.s64 	%rd8, %rd3, %rd7;
	.pragma "used_bytes_mask 7";
	ld.global.u32 	%r33, [%rd8];
	bfe.u32 	%r34, %r33, 0, 8;
	cvt.u16.u32 	%rs13, %r34;
	and.b16  	%rs14, %rs13, 255;
	bfe.u32 	%r35, %r33, 8, 8;
	cvt.u16.u32 	%rs15, %r35;
	and.b16  	%rs16, %rs15, 255;
	bfe.u32 	%r36, %r33, 16, 8;
	cvt.u16.u32 	%rs17, %r36;
	and.b16  	%rs18, %rs17, 255;
	.pragma "used_bytes_mask 7";
	ld.global.u32 	%r37, [%rd8+4];
	bfe.u32 	%r38, %r37, 0, 8;
	cvt.u16.u32 	%rs19, %r38;
	and.b16  	%rs20, %rs19, 255;
	bfe.u32 	%r39, %r37, 8, 8;
	cvt.u16.u32 	%rs21, %r39;
	and.b16  	%rs22, %rs21, 255;
	bfe.u32 	%r40, %r37, 16, 8;
	cvt.u16.u32 	%rs23, %r40;
	and.b16  	%rs24, %rs23, 255;
	cvt.rn.f64.u16 	%fd1, %rs2;
	mul.f64 	%fd2, %fd1, 0dBFC2F1A9FBE76C8B;
	cvt.rn.f64.u16 	%fd3, %rs4;
	mul.f64 	%fd4, %fd3, 0d3FD29FBE76C8B439;
	sub.f64 	%fd5, %fd2, %fd4;
	cvt.rn.f64.u16 	%fd6, %rs6;
	fma.rn.f64 	%fd7, %fd6, 0d3FDC189374BC6A7F, %fd5;
	add.f64 	%fd8, %fd7, 0d4060000000000000;
	cvt.rn.f32.f64 	%f1, %fd8;
	min.f32 	%f2, %f1, 0f437F0000;
	max.f32 	%f3, %f2, 0f00000000;
	cvt.rn.f64.u16 	%fd9, %rs8;
	mul.f64 	%fd10, %fd9, 0dBFC2F1A9FBE76C8B;
	cvt.rn.f64.u16 	%fd11, %rs10;
	mul.f64 	%fd12, %fd11, 0d3FD29FBE76C8B439;
	sub.f64 	%fd13, %fd10, %fd12;
	cvt.rn.f64.u16 	%fd14, %rs12;
	fma.rn.f64 	%fd15, %fd14, 0d3FDC189374BC6A7F, %fd13;
	add.f64 	%fd16, %fd15, 0d4060000000000000;
	cvt.rn.f32.f64 	%f4, %fd16;
	min.f32 	%f5, %f4, 0f437F0000;
	max.f32 	%f6, %f5, 0f00000000;
	cvt.rn.f64.u16 	%fd17, %rs14;
	mul.f64 	%fd18, %fd17, 0dBFC2F1A9FBE76C8B;
	cvt.rn.f64.u16 	%fd19, %rs16;
	mul.f64 	%fd20, %fd19, 0d3FD29FBE76C8B439;
	sub.f64 	%fd21, %fd18, %fd20;
	cvt.rn.f64.u16 	%fd22, %rs18;
	fma.rn.f64 	%fd23, %fd22, 0d3FDC189374BC6A7F, %fd21;
	add.f64 	%fd24, %fd23, 0d4060000000000000;
	cvt.rn.f32.f64 	%f7, %fd24;
	min.f32 	%f8, %f7, 0f437F0000;
	max.f32 	%f9, %f8, 0f00000000;
	cvt.rn.f64.u16 	%fd25, %rs20;
	mul.f64 	%fd26, %fd25, 0dBFC2F1A9FBE76C8B;
	cvt.rn.f64.u16 	%fd27, %rs22;
	mul.f64 	%fd28, %fd27, 0d3FD29FBE76C8B439;
	sub.f64 	%fd29, %fd26, %fd28;
	cvt.rn.f64.u16 	%fd30, %rs24;
	fma.rn.f64 	%fd31, %fd30, 0d3FDC189374BC6A7F, %fd29;
	add.f64 	%fd32, %fd31, 0d4060000000000000;
	cvt.rn.f32.f64 	%f10, %fd32;
	min.f32 	%f11, %f10, 0f437F0000;
	max.f32 	%f12, %f11, 0f00000000;
	mul.f64 	%fd33, %fd1, 0d3FDC189374BC6A7F;
	mul.f64 	%fd34, %fd3, 0d3FD78D4FDF3B645A;
	sub.f64 	%fd35, %fd33, %fd34;
	mul.f64 	%fd36, %fd6, 0d3FB1F212D77318FC;
	sub.f64 	%fd37, %fd35, %fd36;
	add.f64 	%fd38, %fd37, 0d4060000000000000;
	cvt.rn.f32.f64 	%f13, %fd38;
	min.f32 	%f14, %f13, 0f437F0000;
	max.f32 	%f15, %f14, 0f00000000;
	mul.f64 	%fd39, %fd9, 0d3FDC189374BC6A7F;
	mul.f64 	%fd40, %fd11, 0d3FD78D4FDF3B645A;
	sub.f64 	%fd41, %fd39, %fd40;
	mul.f64 	%fd42, %fd14, 0d3FB1F212D77318FC;
	sub.f64 	%fd43, %fd41, %fd42;
	add.f64 	%fd44, %fd43, 0d4060000000000000;
	cvt.rn.f32.f64 	%f16, %fd44;
	min.f32 	%f17, %f16, 0f437F0000;
	max.f32 	%f18, %f17, 0f00000000;
	mul.f64 	%fd45, %fd17, 0d3FDC189374BC6A7F;
	mul.f64 	%fd46, %fd19, 0d3FD78D4FDF3B645A;
	sub.f64 	%fd47, %fd45, %fd46;
	mul.f64 	%fd48, %fd22, 0d3FB1F212D77318FC;
	sub.f64 	%fd49, %fd47, %fd48;
	add.f64 	%fd50, %fd49, 0d4060000000000000;
	cvt.rn.f32.f64 	%f19, %fd50;
	min.f32 	%f20, %f19, 0f437F0000;
	max.f32 	%f21, %f20, 0f00000000;
	mul.f64 	%fd51, %fd25, 0d3FDC189374BC6A7F;
	mul.f64 	%fd52, %fd27, 0d3FD78D4FDF3B645A;
	sub.f64 	%fd53, %fd51, %fd52;
	mul.f64 	%fd54, %fd30, 0d3FB1F212D77318FC;
	sub.f64 	%fd55, %fd53, %fd54;
	add.f64 	%fd56, %fd55, 0d4060000000000000;
	cvt.rn.f32.f64 	%f22, %fd56;
	min.f32 	%f23, %f22, 0f437F0000;
	max.f32 	%f24, %f23, 0f00000000;
	add.f32 	%f25, %f3, %f6;
	add.f32 	%f26, %f25, %f9;
	add.f32 	%f27, %f26, %f12;
	cvt.f64.f32 	%fd57, %f27;
	mul.f64 	%fd58, %fd57, 0d3FD0000000000000;
	cvt.rzi.u32.f64 	%r41, %fd58;
	cvt.u64.u32 	%rd9, %r22;
	add.s64 	%rd10, %rd4, %rd9;
	st.global.u8 	[%rd10+1], %r41;
	add.f32 	%f28, %f15, %f18;
	add.f32 	%f29, %f28, %f21;
	add.f32 	%f30, %f29, %f24;
	cvt.f64.f32 	%fd59, %f30;
	mul.f64 	%fd60, %fd59, 0d3FD0000000000000;
	cvt.rzi.u32.f64 	%r42, %fd60;
	add.s32 	%r43, %r1, %r5;
	cvt.u64.u32 	%rd11, %r43;
	add.s64 	%rd12, %rd4, %rd11;
	st.global.u8 	[%rd12], %r42;
$L__BB1_2:
	ret;

}


// ===== COMPILED SASS (sm_100) =====

	.target	sm_100

	.elftype	@"ET_EXEC"


//--------------------- .note.nv.tkinfo           --------------------------
	.section	.note.nv.tkinfo,"",@"SHT_NOTE"
	.sectionflags	@"SHF_NOTE_NV_TKINFO"
	.tkinfo
        /*0018*/ 	.word	0x00000002
        /*0030*/ 	.string	""
        /*0030*/ 	.string	"ptxas"
        /*0030*/ 	.string	"Cuda compilation tools, release 13.0, V13.0.88"
        /*0030*/ 	.string	"Build cuda_13.0.r13.0/compiler.36424714_0"
        /*0030*/ 	.string	"-arch sm_100 -m 64 "



//--------------------- .note.nv.cuinfo           --------------------------
	.section	.note.nv.cuinfo,"",@"SHT_NOTE"
	.sectionflags	@"SHF_NOTE_NV_CUINFO"
        /*0018*/ 	.short	0x0002
        /*001a*/ 	.short	0x0064
        /*001c*/ 	.short	0x0082
	.zero		2


//--------------------- .nv.info                  --------------------------
	.section	.nv.info,"",@"SHT_CUDA_INFO"
	.align	4


	//----- nvinfo : EIATTR_REGCOUNT
	.align		4
        /*0000*/ 	.byte	0x04, 0x2f
        /*0002*/ 	.short	(.L_1 - .L_0)
	.align		4
.L_0:
        /*0004*/ 	.word	index@(_Z12CudaProcessYiiP6uchar4Ph)
        /*0008*/ 	.word	0x0000000e


	//----- nvinfo : EIATTR_FRAME_SIZE
	.align		4
.L_1:
        /*000c*/ 	.byte	0x04, 0x11
        /*000e*/ 	.short	(.L_3 - .L_2)
	.align		4
.L_2:
        /*0010*/ 	.word	index@(_Z12CudaProcessYiiP6uchar4Ph)
        /*0014*/ 	.word	0x00000000


	//----- nvinfo : EIATTR_REGCOUNT
	.align		4
.L_3:
        /*0018*/ 	.byte	0x04, 0x2f
        /*001a*/ 	.short	(.L_5 - .L_4)
	.align		4
.L_4:
        /*001c*/ 	.word	index@(_Z13CudaProcessUViiP6uchar4Ph)
        /*0020*/ 	.word	0x00000020


	//----- nvinfo : EIATTR_FRAME_SIZE
	.align		4
.L_5:
        /*0024*/ 	.byte	0x04, 0x11
        /*0026*/ 	.short	(.L_7 - .L_6)
	.align		4
.L_6:
        /*0028*/ 	.word	index@(_Z13CudaProcessUViiP6uchar4Ph)
        /*002c*/ 	.word	0x00000000


	//----- nvinfo : EIATTR_MIN_STACK_SIZE
	.align		4
.L_7:
        /*0030*/ 	.byte	0x04, 0x12
        /*0032*/ 	.short	(.L_9 - .L_8)
	.align		4
.L_8:
        /*0034*/ 	.word	index@(_Z13CudaProcessUViiP6uchar4Ph)
        /*0038*/ 	.word	0x00000000


	//----- nvinfo : EIATTR_MIN_STACK_SIZE
	.align		4
.L_9:
        /*003c*/ 	.byte	0x04, 0x12
        /*003e*/ 	.short	(.L_11 - .L_10)
	.align		4
.L_10:
        /*0040*/ 	.word	index@(_Z12CudaProcessYiiP6uchar4Ph)
        /*0044*/ 	.word	0x00000000
.L_11:


//--------------------- .nv.compat                --------------------------
	.section	.nv.compat,"",@"SHT_CUDA_COMPAT_INFO"
	.align	4
        /*0000*/ 	.byte	0x02, 0x09, 0x00, 0x00, 0x02, 0x02, 0x01, 0x00, 0x02, 0x05, 0x05, 0x00, 0x03, 0x07, 0x01, 0x01
        /*0010*/ 	.byte	0x02, 0x03, 0x00, 0x00, 0x02, 0x06, 0x01, 0x00, 0x04, 0x0b, 0x08, 0x00, 0x01, 0x00, 0x00, 0x00
        /*0020*/ 	.byte	0x00, 0x00, 0x00, 0x00


//--------------------- .nv.info._Z13CudaProcessUViiP6uchar4Ph --------------------------
	.section	.nv.info._Z13CudaProcessUViiP6uchar4Ph,"",@"SHT_CUDA_INFO"
	.sectionflags	@""
	.align	4


	//----- nvinfo : EIATTR_CUDA_API_VERSION
	.align		4
        /*0000*/ 	.byte	0x04, 0x37
        /*0002*/ 	.short	(.L_13 - .L_12)
.L_12:
        /*0004*/ 	.word	0x00000082


	//----- nvinfo : EIATTR_KPARAM_INFO
	.align		4
.L_13:
        /*0008*/ 	.byte	0x04, 0x17
        /*000a*/ 	.short	(.L_15 - .L_14)
.L_14:
        /*000c*/ 	.word	0x00000000
        /*0010*/ 	.short	0x0003
        /*0012*/ 	.short	0x0010
        /*0014*/ 	.byte	0x00, 0xf5, 0x21, 0x00


	//----- nvinfo : EIATTR_KPARAM_INFO
	.align		4
.L_15:
        /*0018*/ 	.byte	0x04, 0x17
        /*001a*/ 	.short	(.L_17 - .L_16)
.L_16:
        /*001c*/ 	.word	0x00000000
        /*0020*/ 	.short	0x0002
        /*0022*/ 	.short	0x0008
        /*0024*/ 	.byte	0x00, 0xf5, 0x21, 0x00


	//----- nvinfo : EIATTR_KPARAM_INFO
	.align		4
.L_17:
        /*0028*/ 	.byte	0x04, 0x17
        /*002a*/ 	.short	(.L_19 - .L_18)
.L_18:
        /*002c*/ 	.word	0x00000000
        /*0030*/ 	.short	0x0001
        /*0032*/ 	.short	0x0004
        /*0034*/ 	.byte	0x00, 0xf0, 0x11, 0x00


	//----- nvinfo : EIATTR_KPARAM_INFO
	.align		4
.L_19:
        /*0038*/ 	.byte	0x04, 0x17
        /*003a*/ 	.short	(.L_21 - .L_20)
.L_20:
        /*003c*/ 	.word	0x00000000
        /*0040*/ 	.short	0x0000
        /*0042*/ 	.short	0x0000
        /*0044*/ 	.byte	0x00, 0xf0, 0x11, 0x00


	//----- nvinfo : EIATTR_SPARSE_MMA_MASK
	.align		4
.L_21:
        /*0048*/ 	.byte	0x03, 0x50
        /*004a*/ 	.short	0x0000


	//----- nvinfo : EIATTR_MAXREG_COUNT
	.align		4
        /*004c*/ 	.byte	0x03, 0x1b
        /*004e*/ 	.short	0x00ff


	//----- nvinfo : EIATTR_MERCURY_ISA_VERSION
	.align		4
        /*0050*/ 	.byte	0x03, 0x5f
        /*0052*/ 	.short	0x0101


	//----- nvinfo : EIATTR_UNUSED_LOAD_BYTE_OFFSET
	.align		4
        /*0054*/ 	.byte	0x04, 0x44
        /*0056*/ 	.short	(.L_23 - .L_22)


	//   ....[0]....
.L_22:
        /*0058*/ 	.word	0x00000170
        /*005c*/ 	.word	0x00000007


	//   ....[1]....
        /*0060*/ 	.word	0x00000180
        /*0064*/ 	.word	0x00000007


	//   ....[2]....
        /*0068*/ 	.word	0x000001b0
        /*006c*/ 	.word	0x00000007


	//   ....[3]....
        /*0070*/ 	.word	0x000001c0
        /*0074*/ 	.word	0x00000007


	//----- nvinfo : EIATTR_VRC_CTA_INIT_COUNT
	.align		4
.L_23:
        /*0078*/ 	.byte	0x02, 0x4a
	.zero		1
	.zero		1


	//----- nvinfo : EIATTR_EXIT_INSTR_OFFSETS
	.align		4
        /*007c*/ 	.byte	0x04, 0x1c
        /*007e*/ 	.short	(.L_25 - .L_24)


	//   ....[0]....
.L_24:
        /*0080*/ 	.word	0x00000120


	//   ....[1]....
        /*0084*/ 	.word	0x00000820


	//----- nvinfo : EIATTR_CBANK_PARAM_SIZE
	.align		4
.L_25:
        /*0088*/ 	.byte	0x03, 0x19
        /*008a*/ 	.short	0x0018


	//----- nvinfo : EIATTR_PARAM_CBANK
	.align		4
        /*008c*/ 	.byte	0x04, 0x0a
        /*008e*/ 	.short	(.L_27 - .L_26)
	.align		4
.L_26:
        /*0090*/ 	.word	index@(.nv.constant0._Z13CudaProcessUViiP6uchar4Ph)
        /*0094*/ 	.short	0x0380
        /*0096*/ 	.short	0x0018


	//----- nvinfo : EIATTR_SW_WAR
	.align		4
.L_27:
        /*0098*/ 	.byte	0x04, 0x36
        /*009a*/ 	.short	(.L_29 - .L_28)
.L_28:
        /*009c*/ 	.word	0x00000008
.L_29:


//--------------------- .nv.info._Z12CudaProcessYiiP6uchar4Ph --------------------------
	.section	.nv.info._Z12CudaProcessYiiP6uchar4Ph,"",@"SHT_CUDA_INFO"
	.sectionflags	@""
	.align	4


	//----- nvinfo : EIATTR_CUDA_API_VERSION
	.align		4
        /*0000*/ 	.byte	0x04, 0x37
        /*0002*/ 	.short	(.L_31 - .L_30)
.L_30:
        /*0004*/ 	.word	0x00000082


	//----- nvinfo : EIATTR_KPARAM_INFO
	.align		4
.L_31:
        /*0008*/ 	.byte	0x04, 0x17
        /*000a*/ 	.short	(.L_33 - .L_32)
.L_32:
        /*000c*/ 	.word	0x00000000
        /*0010*/ 	.short	0x0003
        /*0012*/ 	.short	0x0010
        /*0014*/ 	.byte	0x00, 0xf5, 0x21, 0x00


	//----- nvinfo : EIATTR_KPARAM_INFO
	.align		4
.L_33:
        /*0018*/ 	.byte	0x04, 0x17
        /*001a*/ 	.short	(.L_35 - .L_34)
.L_34:
        /*001c*/ 	.word	0x00000000
        /*0020*/ 	.short	0x0002
        /*0022*/ 	.short	0x0008
        /*0024*/ 	.byte	0x00, 0xf5, 0x21, 0x00


	//----- nvinfo : EIATTR_KPARAM_INFO
	.align		4
.L_35:
        /*0028*/ 	.byte	0x04, 0x17
        /*002a*/ 	.short	(.L_37 - .L_36)
.L_36:
        /*002c*/ 	.word	0x00000000
        /*0030*/ 	.short	0x0001
        /*0032*/ 	.short	0x0004
        /*0034*/ 	.byte	0x00, 0xf0, 0x11, 0x00


	//----- nvinfo : EIATTR_KPARAM_INFO
	.align		4
.L_37:
        /*0038*/ 	.byte	0x04, 0x17
        /*003a*/ 	.short	(.L_39 - .L_38)
.L_38:
        /*003c*/ 	.word	0x00000000
        /*0040*/ 	.short	0x0000
        /*0042*/ 	.short	0x0000
        /*0044*/ 	.byte	0x00, 0xf0, 0x11, 0x00


	//----- nvinfo : EIATTR_SPARSE_MMA_MASK
	.align		4
.L_39:
        /*0048*/ 	.byte	0x03, 0x50
        /*004a*/ 	.short	0x0000


	//----- nvinfo : EIATTR_MAXREG_COUNT
	.align		4
        /*004c*/ 	.byte	0x03, 0x1b
        /*004e*/ 	.short	0x00ff


	//----- nvinfo : EIATTR_MERCURY_ISA_VERSION
	.align		4
        /*0050*/ 	.byte	0x03, 0x5f
        /*0052*/ 	.short	0x0101


	//----- nvinfo : EIATTR_UNUSED_LOAD_BYTE_OFFSET
	.align		4
        /*0054*/ 	.byte	0x04, 0x44
        /*0056*/ 	.short	(.L_41 - .L_40)


	//   ....[0]....
.L_40:
        /*0058*/ 	.word	0x00000110
        /*005c*/ 	.word	0x00000007


	//----- nvinfo : EIATTR_VRC_CTA_INIT_COUNT
	.align		4
.L_41:
        /*0060*/ 	.byte	0x02, 0x4a
	.zero		1
	.zero		1


	//----- nvinfo : EIATTR_EXIT_INSTR_OFFSETS
	.align		4
        /*0064*/ 	.byte	0x04, 0x1c
        /*0066*/ 	.short	(.L_43 - .L_42)


	//   ....[0]....
.L_42:
        /*0068*/ 	.word	0x000000c0


	//   ....[1]....
        /*006c*/ 	.word	0x00000270


	//----- nvinfo : EIATTR_CBANK_PARAM_SIZE
	.align		4
.L_43:
        /*0070*/ 	.byte	0x03, 0x19
        /*0072*/ 	.short	0x0018


	//----- nvinfo : EIATTR_PARAM_CBANK
	.align		4
        /*0074*/ 	.byte	0x04, 0x0a
        /*0076*/ 	.short	(.L_45 - .L_44)
	.align		4
.L_44:
        /*0078*/ 	.word	index@(.nv.constant0._Z12CudaProcessYiiP6uchar4Ph)
        /*007c*/ 	.short	0x0380
        /*007e*/ 	.short	0x0018


	//----- nvinfo : EIATTR_SW_WAR
	.align		4
.L_45:
        /*0080*/ 	.byte	0x04, 0x36
        /*0082*/ 	.short	(.L_47 - .L_46)
.L_46:
        /*0084*/ 	.word	0x00000008
.L_47:


//--------------------- .nv.callgraph             --------------------------
	.section	.nv.callgraph,"",@"SHT_CUDA_CALLGRAPH"
	.align	4
	.sectionentsize	8
	.align		4
        /*0000*/ 	.word	0x00000000
	.align		4
        /*0004*/ 	.word	0xffffffff
	.align		4
        /*0008*/ 	.word	0x00000000
	.align		4
        /*000c*/ 	.word	0xfffffffe
	.align		4
        /*0010*/ 	.word	0x00000000
	.align		4
        /*0014*/ 	.word	0xfffffffd
	.align		4
        /*0018*/ 	.word	0x00000000
	.align		4
        /*001c*/ 	.word	0xfffffffc


//--------------------- .text._Z13CudaProcessUViiP6uchar4Ph --------------------------
	.section	.text._Z13CudaProcessUViiP6uchar4Ph,"ax",@progbits
	.align	128
.text._Z13CudaProcessUViiP6uchar4Ph:
        .type           _Z13CudaProcessUViiP6uchar4Ph,@function
        .size           _Z13CudaProcessUViiP6uchar4Ph,(.L_x_2 - _Z13CudaProcessUViiP6uchar4Ph)
        .other          _Z13CudaProcessUViiP6uchar4Ph,@"STO_CUDA_ENTRY STV_DEFAULT"
_Z13CudaProcessUViiP6uchar4Ph:
[----:B------:R-:W-:Y:S01]  /*0000*/  LDC R1, c[0x0][0x37c] ;  /* 0x0000df00ff017b82 */ /* 0x000fe20000000800 */
[----:B------:R-:W0:Y:S07]  /*0010*/  S2R R0, SR_TID.Y ;  /* 0x0000000000007919 */ /* 0x000e2e0000002200 */
[----:B------:R-:W1:Y:S01]  /*0020*/  LDC R16, c[0x0][0x360] ;  /* 0x0000d800ff107b82 */ /* 0x000e620000000800 */
[----:B------:R-:W2:Y:S01]  /*0030*/  LDCU.64 UR8, c[0x0][0x380] ;  /* 0x00007000ff0877ac */ /* 0x000ea20008000a00 */
[----:B------:R-:W1:Y:S06]  /*0040*/  S2R R3, SR_TID.X ;  /* 0x0000000000037919 */ /* 0x000e6c0000002100 */
[----:B------:R-:W0:Y:S08]  /*0050*/  S2UR UR5, SR_CTAID.Y ;  /* 0x00000000000579c3 */ /* 0x000e300000002600 */
[----:B------:R-:W0:Y:S08]  /*0060*/  LDC R19, c[0x0][0x364] ;  /* 0x0000d900ff137b82 */ /* 0x000e300000000800 */
[----:B------:R-:W1:Y:S01]  /*0070*/  S2UR UR4, SR_CTAID.X ;  /* 0x00000000000479c3 */ /* 0x000e620000002500 */
[----:B0-----:R-:W-:Y:S01]  /*0080*/  IMAD R19, R19, UR5, R0 ;  /* 0x0000000513137c24 */ /* 0x001fe2000f8e0200 */
[----:B--2---:R-:W-:-:S04]  /*0090*/  USHF.L.U32 UR5, UR8, 0x1, URZ ;  /* 0x0000000108057899 */ /* 0x004fc800080006ff */
[----:B------:R-:W-:Y:S01]  /*00a0*/  UIADD3 UR6, UPT, UPT, UR5, -0x1, URZ ;  /* 0xffffffff05067890 */ /* 0x000fe2000fffe0ff */
[----:B-1----:R-:W-:Y:S01]  /*00b0*/  IMAD R16, R16, UR4, R3 ;  /* 0x0000000410107c24 */ /* 0x002fe2000f8e0203 */
[----:B------:R-:W-:Y:S01]  /*00c0*/  ULEA UR4, UR9, 0xffffffff, 0x1 ;  /* 0xffffffff09047891 */ /* 0x000fe2000f8e08ff */
[C---:B------:R-:W-:Y:S02]  /*00d0*/  IMAD.SHL.U32 R3, R19.reuse, 0x2, RZ ;  /* 0x0000000213037824 */ /* 0x040fe400078e00ff */
[----:B------:R-:W-:Y:S02]  /*00e0*/  IMAD.SHL.U32 R0, R16, 0x2, RZ ;  /* 0x0000000210007824 */ /* 0x000fe400078e00ff */
[----:B------:R-:W-:Y:S01]  /*00f0*/  IMAD R19, R19, UR8, RZ ;  /* 0x0000000813137c24 */ /* 0x000fe2000f8e02ff */
[----:B------:R-:W-:-:S04]  /*0100*/  ISETP.GE.U32.AND P0, PT, R3, UR4, PT ;  /* 0x0000000403007c0c */ /* 0x000fc8000bf06070 */
[----:B------:R-:W-:-:S13]  /*0110*/  ISETP.GE.U32.OR P0, PT, R0, UR6, P0 ;  /* 0x0000000600007c0c */ /* 0x000fda0008706470 */
[----:B------:R-:W-:Y:S05]  /*0120*/  @P0 EXIT ;  /* 0x000000000000094d */ /* 0x000fea0003800000 */
[----:B------:R-:W0:Y:S01]  /*0130*/  LDC.64 R8, c[0x0][0x388] ;  /* 0x0000e200ff087b82 */ /* 0x000e220000000a00 */
[----:B------:R-:W1:Y:S01]  /*0140*/  LDCU.64 UR6, c[0x0][0x358] ;  /* 0x00006b00ff0677ac */ /* 0x000e620008000a00 */
[----:B------:R-:W-:-:S04]  /*0150*/  IMAD R5, R3, UR5, R0 ;  /* 0x0000000503057c24 */ /* 0x000fc8000f8e0200 */
[----:B0-----:R-:W-:-:S05]  /*0160*/  IMAD.WIDE.U32 R2, R5, 0x4, R8 ;  /* 0x0000000405027825 */ /* 0x001fca00078e0008 */
[----:B-1----:R-:W2:Y:S04]  /*0170*/  LDG.E R17, desc[UR6][R2.64] ;  /* 0x0000000602117981 */ /* 0x002ea8000c1e1900 */
[----:B------:R-:W3:Y:S01]  /*0180*/  LDG.E R22, desc[UR6][R2.64+0x4] ;  /* 0x0000040602167981 */ /* 0x000ee2000c1e1900 */
[----:B------:R-:W-:-:S04]  /*0190*/  VIADD R5, R5, UR5 ;  /* 0x0000000505057c36 */ /* 0x000fc80008000000 */
[----:B------:R-:W-:-:S05]  /*01a0*/  IMAD.WIDE.U32 R8, R5, 0x4, R8 ;  /* 0x0000000405087825 */ /* 0x000fca00078e0008 */
[----:B------:R-:W4:Y:S04]  /*01b0*/  LDG.E R24, desc[UR6][R8.64] ;  /* 0x0000000608187981 */ /* 0x000f28000c1e1900 */
[----:B------:R0:W5:Y:S01]  /*01c0*/  LDG.E R21, desc[UR6][R8.64+0x4] ;  /* 0x0000040608157981 */ /* 0x000162000c1e1900 */
[----:B------:R-:W-:Y:S01]  /*01d0*/  UMOV UR8, 0x76c8b439 ;  /* 0x76c8b43900087882 */ /* 0x000fe20000000000 */
        /* <DEDUP_REMOVED lines=9> */
[----:B------:R-:W-:Y:S01]  /*0270*/  IMAD R0, R19, 0x2, R0 ;  /* 0x0000000213007824 */ /* 0x000fe200078e0200 */
[----:B--2---:R-:W1:Y:S08]  /*0280*/  I2F.F64.U8 R12, R17.B1 ;  /* 0x10000011000c7312 */ /* 0x004e700000001800 */
[----:B------:R-:W0:Y:S01]  /*0290*/  I2F.F64.U8 R10, R17 ;  /* 0x00000011000a7312 */ /* 0x000e220000001800 */
[----:B-1----:R-:W-:-:S07]  /*02a0*/  DMUL R14, R12, UR8 ;  /* 0x000000080c0e7c28 */ /* 0x002fce0008000000 */
[----:B------:R-:W1:Y:S01]  /*02b0*/  I2F.F64.U8 R4, R17.B2 ;  /* 0x2000001100047312 */ /* 0x000e620000001800 */
[----:B------:R-:W-:Y:S02]  /*02c0*/  DMUL R12, R12, UR14 ;  /* 0x0000000e0c0c7c28 */ /* 0x000fe40008000000 */
[----:B0-----:R-:W-:-:S05]  /*02d0*/  DFMA R8, R10, -UR10, -R14 ;  /* 0x8000000a0a087c2b */ /* 0x001fca000800080e */
[----:B---3--:R-:W0:Y:S01]  /*02e0*/  I2F.F64.U8 R6, R22.B1 ;  /* 0x1000001600067312 */ /* 0x008e220000001800 */
[----:B------:R-:W-:Y:S02]  /*02f0*/  DFMA R12, R10, UR12, -R12 ;  /* 0x0000000c0a0c7c2b */ /* 0x000fe4000800080c */
[----:B-1----:R-:W-:-:S05]  /*0300*/  DFMA R8, R4, UR12, R8 ;  /* 0x0000000c04087c2b */ /* 0x002fca0008000008 */
[----:B------:R-:W1:Y:S01]  /*0310*/  I2F.F64.U8 R2, R22 ;  /* 0x0000001600027312 */ /* 0x000e620000001800 */
[----:B------:R-:W-:Y:S02]  /*0320*/  DFMA R4, R4, -UR16, R12 ;  /* 0x8000001004047c2b */ /* 0x000fe4000800000c */
[----:B0-----:R-:W-:-:S05]  /*0330*/  DMUL R10, R6, UR8 ;  /* 0x00000008060a7c28 */ /* 0x001fca0008000000 */
[----:B----4-:R-:W-:Y:S01]  /*0340*/  I2F.F64.U8 R14, R24.B1 ;  /* 0x10000018000e7312 */ /* 0x010fe20000001800 */
[----:B------:R-:W-:Y:S02]  /*0350*/  DADD R28, R4, 128 ;  /* 0x40600000041c7429 */ /* 0x000fe40000000000 */
[----:B-1----:R-:W-:-:S05]  /*0360*/  DFMA R10, R2, -UR10, -R10 ;  /* 0x8000000a020a7c2b */ /* 0x002fca000800080a */
[----:B------:R-:W0:Y:S01]  /*0370*/  I2F.F64.U8 R4, R22.B1 ;  /* 0x1000001600047312 */ /* 0x000e220000001800 */
[----:B------:R-:W-:-:S07]  /*0380*/  DADD R2, R8, 128 ;  /* 0x4060000008027429 */ /* 0x000fce0000000000 */
[----:B------:R-:W1:Y:S01]  /*0390*/  I2F.F64.U8 R6, R22.B2 ;  /* 0x2000001600067312 */ /* 0x000e620000001800 */
[----:B0-----:R-:W-:-:S07]  /*03a0*/  DMUL R4, R4, UR14 ;  /* 0x0000000e04047c28 */ /* 0x001fce0008000000 */
[----:B------:R-:W0:Y:S01]  /*03b0*/  I2F.F64.U8 R8, R22 ;  /* 0x0000001600087312 */ /* 0x000e220000001800 */
[----:B-1----:R-:W-:-:S07]  /*03c0*/  DFMA R10, R6, UR12, R10 ;  /* 0x0000000c060a7c2b */ /* 0x002fce000800000a */
[----:B------:R-:W1:Y:S01]  /*03d0*/  F2F.F32.F64 R18, R2 ;  /* 0x0000000200127310 */ /* 0x000e620000301000 */
[----:B0-----:R-:W-:-:S07]  /*03e0*/  DFMA R8, R8, UR12, -R4 ;  /* 0x0000000c08087c2b */ /* 0x001fce0008000804 */
[----:B------:R-:W0:Y:S01]  /*03f0*/  I2F.F64.U8 R12, R24 ;  /* 0x00000018000c7312 */ /* 0x000e220000001800 */
[----:B------:R-:W-:Y:S02]  /*0400*/  DADD R26, R10, 128 ;  /* 0x406000000a1a7429 */ /* 0x000fe40000000000 */
[C---:B------:R-:W-:Y:S02]  /*0410*/  DMUL R10, R14.reuse, UR8 ;  /* 0x000000080e0a7c28 */ /* 0x040fe40008000000 */
[----:B------:R-:W-:Y:S02]  /*0420*/  DMUL R14, R14, UR14 ;  /* 0x0000000e0e0e7c28 */ /* 0x000fe40008000000 */
[----:B------:R-:W-:Y:S01]  /*0430*/  DFMA R6, R6, -UR16, R8 ;  /* 0x8000001006067c2b */ /* 0x000fe20008000008 */
[----:B-----5:R-:W2:Y:S01]  /*0440*/  I2F.F64.U8 R2, R21.B1 ;  /* 0x1000001500027312 */ /* 0x020ea20000001800 */
[----:B-1----:R-:W-:-:S04]  /*0450*/  FMNMX R18, R18, 255, PT ;  /* 0x437f000012127809 */ /* 0x002fc80003800000 */
[----:B------:R-:W-:Y:S01]  /*0460*/  FMNMX R18, RZ, R18, !PT ;  /* 0x00000012ff127209 */ /* 0x000fe20007800000 */
[C---:B0-----:R-:W-:Y:S02]  /*0470*/  DFMA R10, R12.reuse, -UR10, -R10 ;  /* 0x8000000a0c0a7c2b */ /* 0x041fe4000800080a */
[----:B------:R-:W0:Y:S01]  /*0480*/  I2F.F64.U8 R8, R21 ;  /* 0x0000001500087312 */ /* 0x000e220000001800 */
[----:B------:R-:W-:Y:S02]  /*0490*/  DFMA R14, R12, UR12, -R14 ;  /* 0x0000000c0c0e7c2b */ /* 0x000fe4000800080e */
[----:B------:R-:W-:Y:S02]  /*04a0*/  DADD R6, R6, 128 ;  /* 0x4060000006067429 */ /* 0x000fe40000000000 */
[----:B--2---:R-:W-:-:S03]  /*04b0*/  DMUL R12, R2, UR8 ;  /* 0x00000008020c7c28 */ /* 0x004fc60008000000 */
[----:B------:R-:W1:Y:S01]  /*04c0*/  I2F.F64.U8 R4, R24.B2 ;  /* 0x2000001800047312 */ /* 0x000e620000001800 */
[----:B------:R-:W-:Y:S01]  /*04d0*/  DMUL R2, R2, UR14 ;  /* 0x0000000e02027c28 */ /* 0x000fe20008000000 */
[----:B------:R-:W2:Y:S03]  /*04e0*/  LDCU.64 UR8, c[0x0][0x390] ;  /* 0x00007200ff0877ac */ /* 0x000ea60008000a00 */
[----:B0-----:R-:W-:-:S03]  /*04f0*/  DFMA R12, R8, -UR10, -R12 ;  /* 0x8000000a080c7c2b */ /* 0x001fc6000800080c */
[----:B------:R-:W0:Y:S01]  /*0500*/  I2F.F64.U8 R22, R21.B2 ;  /* 0x2000001500167312 */ /* 0x000e220000001800 */
[----:B------:R-:W-:Y:S02]  /*0510*/  DFMA R2, R8, UR12, -R2 ;  /* 0x0000000c08027c2b */ /* 0x000fe40008000802 */
[----:B-1----:R-:W-:-:S05]  /*0520*/  DFMA R10, R4, UR12, R10 ;  /* 0x0000000c040a7c2b */ /* 0x002fca000800000a */
[----:B------:R-:W1:Y:S01]  /*0530*/  F2F.F32.F64 R20, R26 ;  /* 0x0000001a00147310 */ /* 0x000e620000301000 */
[----:B------:R-:W-:Y:S01]  /*0540*/  DFMA R14, R4, -UR16, R14 ;  /* 0x80000010040e7c2b */ /* 0x000fe2000800000e */
[----:B--2---:R-:W-:Y:S01]  /*0550*/  IADD3 R8, P1, PT, R0, UR8, RZ ;  /* 0x0000000800087c10 */ /* 0x004fe2000ff3e0ff */
[----:B0-----:R-:W-:-:S05]  /*0560*/  DFMA R12, R22, UR12, R12 ;  /* 0x0000000c160c7c2b */ /* 0x001fca000800000c */
[----:B------:R-:W0:Y:S01]  /*0570*/  F2F.F32.F64 R17, R28 ;  /* 0x0000001c00117310 */ /* 0x000e220000301000 */
[----:B------:R-:W-:Y:S01]  /*0580*/  DFMA R2, R22, -UR16, R2 ;  /* 0x8000001016027c2b */ /* 0x000fe20008000002 */
[----:B------:R-:W-:Y:S01]  /*0590*/  IMAD.X R9, RZ, RZ, UR9, P1 ;  /* 0x00000009ff097e24 */ /* 0x000fe200088e06ff */
[----:B------:R-:W-:Y:S02]  /*05a0*/  DADD R10, R10, 128 ;  /* 0x406000000a0a7429 */ /* 0x000fe40000000000 */
[----:B------:R-:W-:Y:S02]  /*05b0*/  DADD R14, R14, 128 ;  /* 0x406000000e0e7429 */ /* 0x000fe40000000000 */
[----:B------:R-:W-:Y:S01]  /*05c0*/  DADD R12, R12, 128 ;  /* 0x406000000c0c7429 */ /* 0x000fe20000000000 */
[----:B------:R2:W3:Y:S01]  /*05d0*/  F2F.F32.F64 R6, R6 ;  /* 0x0000000600067310 */ /* 0x0004e20000301000 */
[----:B------:R-:W-:Y:S01]  /*05e0*/  DADD R2, R2, 128 ;  /* 0x4060000002027429 */ /* 0x000fe20000000000 */
[----:B-1----:R-:W-:-:S02]  /*05f0*/  FMNMX R20, R20, 255, PT ;  /* 0x437f000014147809 */ /* 0x002fc40003800000 */
[----:B0-----:R-:W-:-:S04]  /*0600*/  FMNMX R17, R17, 255, PT ;  /* 0x437f000011117809 */ /* 0x001fc80003800000 */
[----:B------:R-:W0:Y:S01]  /*0610*/  F2F.F32.F64 R4, R10 ;  /* 0x0000000a00047310 */ /* 0x000e220000301000 */
[----:B--2---:R-:W-:Y:S02]  /*0620*/  FMNMX R7, RZ, R20, !PT ;  /* 0x00000014ff077209 */ /* 0x004fe40007800000 */
[----:B------:R-:W-:Y:S02]  /*0630*/  FMNMX R17, RZ, R17, !PT ;  /* 0x00000011ff117209 */ /* 0x000fe40007800000 */
[----:B---3--:R-:W-:-:S03]  /*0640*/  FMNMX R6, R6, 255, PT ;  /* 0x437f000006067809 */ /* 0x008fc60003800000 */
[----:B------:R-:W1:Y:S01]  /*0650*/  F2F.F32.F64 R5, R14 ;  /* 0x0000000e00057310 */ /* 0x000e620000301000 */
[----:B------:R-:W-:Y:S01]  /*0660*/  FADD R7, R18, R7 ;  /* 0x0000000712077221 */ /* 0x000fe20000000000 */
[----:B------:R-:W-:Y:S02]  /*0670*/  FMNMX R6, RZ, R6, !PT ;  /* 0x00000006ff067209 */ /* 0x000fe40007800000 */
[----:B0-----:R-:W-:-:S04]  /*0680*/  FMNMX R4, R4, 255, PT ;  /* 0x437f000004047809 */ /* 0x001fc80003800000 */
[----:B------:R-:W0:Y:S01]  /*0690*/  F2F.F32.F64 R12, R12 ;  /* 0x0000000c000c7310 */ /* 0x000e220000301000 */
[----:B------:R-:W-:Y:S01]  /*06a0*/  FADD R6, R17, R6 ;  /* 0x0000000611067221 */ /* 0x000fe20000000000 */
[----:B------:R-:W-:Y:S02]  /*06b0*/  FMNMX R4, RZ, R4, !PT ;  /* 0x00000004ff047209 */ /* 0x000fe40007800000 */
[----:B-1----:R-:W-:-:S04]  /*06c0*/  FMNMX R5, R5, 255, PT ;  /* 0x437f000005057809 */ /* 0x002fc80003800000 */
[----:B------:R-:W1:Y:S01]  /*06d0*/  F2F.F32.F64 R2, R2 ;  /* 0x0000000200027310 */ /* 0x000e620000301000 */
[----:B------:R-:W-:Y:S01]  /*06e0*/  FADD R7, R4, R7 ;  /* 0x0000000704077221 */ /* 0x000fe20000000000 */
[----:B------:R-:W-:Y:S02]  /*06f0*/  FMNMX R5, RZ, R5, !PT ;  /* 0x00000005ff057209 */ /* 0x000fe40007800000 */
[----:B0-----:R-:W-:-:S03]  /*0700*/  FMNMX R12, R12, 255, PT ;  /* 0x437f00000c0c7809 */ /* 0x001fc60003800000 */
[----:B------:R-:W-:Y:S01]  /*0710*/  FADD R5, R5, R6 ;  /* 0x0000000605057221 */ /* 0x000fe20000000000 */
[----:B------:R-:W-:Y:S01]  /*0720*/  IMAD.IADD R6, R16, 0x1, R19 ;  /* 0x0000000110067824 */ /* 0x000fe200078e0213 */
[----:B------:R-:W-:-:S04]  /*0730*/  FMNMX R12, RZ, R12, !PT ;  /* 0x0000000cff0c7209 */ /* 0x000fc80007800000 */
[----:B------:R-:W-:Y:S02]  /*0740*/  LEA R6, P0, R6, UR8, 0x1 ;  /* 0x0000000806067c11 */ /* 0x000fe4000f8008ff */
[----:B-1----:R-:W-:Y:S01]  /*0750*/  FMNMX R2, R2, 255, PT ;  /* 0x437f000002027809 */ /* 0x002fe20003800000 */
[----:B------:R-:W-:Y:S02]  /*0760*/  FADD R12, R12, R7 ;  /* 0x000000070c0c7221 */ /* 0x000fe40000000000 */
[----:B------:R-:W-:Y:S01]  /*0770*/  IMAD.X R7, RZ, RZ, UR9, P0 ;  /* 0x00000009ff077e24 */ /* 0x000fe200080e06ff */
[----:B------:R-:W-:Y:S02]  /*0780*/  FMNMX R4, RZ, R2, !PT ;  /* 0x00000002ff047209 */ /* 0x000fe40007800000 */
[----:B------:R-:W0:Y:S03]  /*0790*/  F2F.F64.F32 R2, R12 ;  /* 0x0000000c00027310 */ /* 0x000e260000201800 */
[----:B------:R-:W-:-:S05]  /*07a0*/  FADD R10, R4, R5 ;  /* 0x00000005040a7221 */ /* 0x000fca0000000000 */
[----:B------:R-:W1:Y:S01]  /*07b0*/  F2F.F64.F32 R4, R10 ;  /* 0x0000000a00047310 */ /* 0x000e620000201800 */
[----:B0-----:R-:W-:Y:S02]  /*07c0*/  DMUL R2, R2, 0.25 ;  /* 0x3fd0000002027828 */ /* 0x001fe40000000000 */
[----:B-1----:R-:W-:-:S08]  /*07d0*/  DMUL R4, R4, 0.25 ;  /* 0x3fd0000004047828 */ /* 0x002fd00000000000 */
[----:B------:R-:W0:Y:S08]  /*07e0*/  F2I.U32.F64.TRUNC R3, R2 ;  /* 0x0000000200037311 */ /* 0x000e30000030d000 */
[----:B------:R-:W1:Y:S01]  /*07f0*/  F2I.U32.F64.TRUNC R5, R4 ;  /* 0x0000000400057311 */ /* 0x000e62000030d000 */
[----:B0-----:R-:W-:Y:S04]  /*0800*/  STG.E.U8 desc[UR6][R6.64+0x1], R3 ;  /* 0x0000010306007986 */ /* 0x001fe8000c101106 */
[----:B-1----:R-:W-:Y:S01]  /*0810*/  STG.E.U8 desc[UR6][R8.64], R5 ;  /* 0x0000000508007986 */ /* 0x002fe2000c101106 */
[----:B------:R-:W-:Y:S05]  /*0820*/  EXIT ;  /* 0x000000000000794d */ /* 0x000fea0003800000 */
.L_x_0:
[----:B------:R-:W-:-:S00]  /*0830*/  BRA `(.L_x_0) ;  /* 0xfffffffc00fc7947 */ /* 0x000fc0000383ffff */
[----:B------:R-:W-:-:S00]  /*0840*/  NOP ;  /* 0x0000000000007918 */ /* 0x000fc00000000000 */
        /* <DEDUP_REMOVED lines=11> */
.L_x_2:


//--------------------- .text._Z12CudaProcessYiiP6uchar4Ph --------------------------
	.section	.text._Z12CudaProcessYiiP6uchar4Ph,"ax",@progbits
	.align	128
.text._Z12CudaProcessYiiP6uchar4Ph:
        .type           _Z12CudaProcessYiiP6uchar4Ph,@function
        .size           _Z12CudaProcessYiiP6uchar4Ph,(.L_x_3 - _Z12CudaProcessYiiP6uchar4Ph)
        .other          _Z12CudaProcessYiiP6uchar4Ph,@"STO_CUDA_ENTRY STV_DEFAULT"
_Z12CudaProcessYiiP6uchar4Ph:
        /* <DEDUP_REMOVED lines=8> */
[----:B0-----:R-:W-:-:S05]  /*0080*/  IMAD R5, R5, UR5, R2 ;  /* 0x0000000505057c24 */ /* 0x001fca000f8e0202 */
[----:B--2---:R-:W-:Y:S01]  /*0090*/  ISETP.GE.U32.AND P0, PT, R5, UR7, PT ;  /* 0x0000000705007c0c */ /* 0x004fe2000bf06070 */
[----:B-1----:R-:W-:-:S05]  /*00a0*/  IMAD R0, R0, UR4, R3 ;  /* 0x0000000400007c24 */ /* 0x002fca000f8e0203 */
[----:B------:R-:W-:-:S13]  /*00b0*/  ISETP.GE.U32.OR P0, PT, R0, UR6, P0 ;  /* 0x0000000600007c0c */ /* 0x000fda0008706470 */
[----:B------:R-:W-:Y:S05]  /*00c0*/  @P0 EXIT ;  /* 0x000000000000094d */ /* 0x000fea0003800000 */
[----:B------:R-:W0:Y:S01]  /*00d0*/  LDC.64 R2, c[0x0][0x388] ;  /* 0x0000e200ff027b82 */ /* 0x000e220000000a00 */
[----:B------:R-:W1:Y:S01]  /*00e0*/  LDCU.64 UR4, c[0x0][0x358] ;  /* 0x00006b00ff0477ac */ /* 0x000e620008000a00 */
[----:B------:R-:W-:-:S04]  /*00f0*/  IMAD R11, R5, UR6, R0 ;  /* 0x00000006050b7c24 */ /* 0x000fc8000f8e0200 */
[----:B0-----:R-:W-:-:S06]  /*0100*/  IMAD.WIDE.U32 R2, R11, 0x4, R2 ;  /* 0x000000040b027825 */ /* 0x001fcc00078e0002 */
[----:B-1----:R-:W2:Y:S01]  /*0110*/  LDG.E R2, desc[UR4][R2.64] ;  /* 0x0000000402027981 */ /* 0x002ea2000c1e1900 */
[----:B------:R-:W-:Y:S01]  /*0120*/  UMOV UR8, 0x9ba5e354 ;  /* 0x9ba5e35400087882 */ /* 0x000fe20000000000 */
[----:B------:R-:W-:Y:S01]  /*0130*/  UMOV UR9, 0x3fe020c4 ;  /* 0x3fe020c400097882 */ /* 0x000fe20000000000 */
[----:B--2---:R-:W0:Y:S08]  /*0140*/  I2F.F64.U8 R6, R2.B1 ;  /* 0x1000000200067312 */ /* 0x004e300000001800 */
[----:B------:R-:W1:Y:S01]  /*0150*/  I2F.F64.U8 R4, R2 ;  /* 0x0000000200047312 */ /* 0x000e620000001800 */
[----:B0-----:R-:W-:-:S07]  /*0160*/  DMUL R6, R6, UR8 ;  /* 0x0000000806067c28 */ /* 0x001fce0008000000 */
[----:B------:R-:W0:Y:S01]  /*0170*/  I2F.F64.U8 R8, R2.B2 ;  /* 0x2000000200087312 */ /* 0x000e220000001800 */
[----:B------:R-:W-:Y:S01]  /*0180*/  UMOV UR8, 0x20c49ba6 ;  /* 0x20c49ba600087882 */ /* 0x000fe20000000000 */
[----:B------:R-:W-:Y:S02]  /*0190*/  UMOV UR9, 0x3fd072b0 ;  /* 0x3fd072b000097882 */ /* 0x000fe40000000000 */
[----:B-1----:R-:W-:Y:S01]  /*01a0*/  DFMA R4, R4, UR8, R6 ;  /* 0x0000000804047c2b */ /* 0x002fe20008000006 */
[----:B------:R-:W-:Y:S01]  /*01b0*/  UMOV UR8, 0x2b020c4a ;  /* 0x2b020c4a00087882 */ /* 0x000fe20000000000 */
[----:B------:R-:W-:-:S06]  /*01c0*/  UMOV UR9, 0x3fb91687 ;  /* 0x3fb9168700097882 */ /* 0x000fcc0000000000 */
[----:B0-----:R-:W-:Y:S01]  /*01d0*/  DFMA R4, R8, UR8, R4 ;  /* 0x0000000808047c2b */ /* 0x001fe20008000004 */
[----:B------:R-:W0:Y:S07]  /*01e0*/  LDCU.64 UR8, c[0x0][0x390] ;  /* 0x00007200ff0877ac */ /* 0x000e2e0008000a00 */
[----:B------:R-:W-:-:S10]  /*01f0*/  DADD R4, R4, 16 ;  /* 0x4030000004047429 */ /* 0x000fd40000000000 */
[----:B------:R-:W1:Y:S01]  /*0200*/  F2F.F32.F64 R4, R4 ;  /* 0x0000000400047310 */ /* 0x000e620000301000 */
[----:B0-----:R-:W-:-:S04]  /*0210*/  IADD3 R2, P0, PT, R11, UR8, RZ ;  /* 0x000000080b027c10 */ /* 0x001fc8000ff1e0ff */
[----:B------:R-:W-:Y:S02]  /*0220*/  IADD3.X R3, PT, PT, RZ, UR9, RZ, P0, !PT ;  /* 0x00000009ff037c10 */ /* 0x000fe400087fe4ff */
[----:B-1----:R-:W-:-:S04]  /*0230*/  FMNMX R0, R4, 255, PT ;  /* 0x437f000004007809 */ /* 0x002fc80003800000 */
[----:B------:R-:W-:-:S04]  /*0240*/  FMNMX R0, RZ, R0, !PT ;  /* 0x00000000ff007209 */ /* 0x000fc80007800000 */
[----:B------:R-:W0:Y:S02]  /*0250*/  F2I.U32.TRUNC.NTZ R7, R0 ;  /* 0x0000000000077305 */ /* 0x000e24000020f000 */
[----:B0-----:R-:W-:Y:S01]  /*0260*/  STG.E.U8 desc[UR4][R2.64], R7 ;  /* 0x0000000702007986 */ /* 0x001fe2000c101104 */
[----:B------:R-:W-:Y:S05]  /*0270*/  EXIT ;  /* 0x000000000000794d */ /* 0x000fea0003800000 */
.L_x_1:
        /* <DEDUP_REMOVED lines=16> */
.L_x_3:


//--------------------- .nv.shared.reserved.0     --------------------------
	.section	.nv.shared.reserved.0,"aw",@nobits
	.weak		__nv_reservedSMEM_offset_0_alias
	.size		__nv_reservedSMEM_offset_0_alias, 0, 64
	.other		__nv_reservedSMEM_offset_0_alias,@"STO_CUDA_RESERVED_SHARED STV_DEFAULT"
__nv_reservedSMEM_offset_0_alias:
	.zero		0
	.zero		64


//--------------------- .nv.constant0._Z13CudaProcessUViiP6uchar4Ph --------------------------
	.section	.nv.constant0._Z13CudaProcessUViiP6uchar4Ph,"a",@progbits
	.sectionflags	@""
	.align	4
.nv.constant0._Z13CudaProcessUViiP6uchar4Ph:
	.zero		920


//--------------------- .nv.constant0._Z12CudaProcessYiiP6uchar4Ph --------------------------
	.section	.nv.constant0._Z12CudaProcessYiiP6uchar4Ph,"a",@progbits
	.sectionflags	@""
	.align	4
.nv.constant0._Z12CudaProcessYiiP6uchar4Ph:
	.zero		920


//--------------------- SYMBOLS --------------------------

	.type		.nv.reservedSmem.offset0,@object
	.size		.nv.reservedSmem.offset0,0x4
